	.headerflags	@"EF_CUDA_TEXMODE_UNIFIED EF_CUDA_64BIT_ADDRESS EF_CUDA_ACCELERATORS EF_CUDA_SM90 EF_CUDA_VIRTUAL_SM(EF_CUDA_SM90)"
	.elftype	@"ET_EXEC"


//--------------------- .nv.info                  --------------------------
	.section	.nv.info,"",@"SHT_CUDA_INFO"
	.align	4


	//----- nvinfo : EIATTR_REGCOUNT
	.align		4
        /*0000*/ 	.byte	0x04, 0x2f
        /*0002*/ 	.short	(.L_1 - .L_0)
	.align		4
.L_0:
        /*0004*/ 	.word	index@(triton_poi_fused_convolution_div_max_pool2d_with_indices_relu_sub_10)
        /*0008*/ 	.word	0x00000020


	//----- nvinfo : EIATTR_MIN_STACK_SIZE
	.align		4
.L_1:
        /*000c*/ 	.byte	0x04, 0x12
        /*000e*/ 	.short	(.L_3 - .L_2)
	.align		4
.L_2:
        /*0010*/ 	.word	index@(triton_poi_fused_convolution_div_max_pool2d_with_indices_relu_sub_10)
        /*0014*/ 	.word	0x00000000


	//----- nvinfo : EIATTR_FRAME_SIZE
	.align		4
.L_3:
        /*0018*/ 	.byte	0x04, 0x11
        /*001a*/ 	.short	(.L_5 - .L_4)
	.align		4
.L_4:
        /*001c*/ 	.word	index@(triton_poi_fused_convolution_div_max_pool2d_with_indices_relu_sub_10)
        /*0020*/ 	.word	0x00000000


	//----- nvinfo : EIATTR_MIN_STACK_SIZE
	.align		4
.L_5:
        /*0024*/ 	.byte	0x04, 0x12
        /*0026*/ 	.short	(.L_7 - .L_6)
	.align		4
.L_6:
        /*0028*/ 	.word	index@(triton_poi_fused_convolution_div_max_pool2d_with_indices_relu_sub_10)
        /*002c*/ 	.word	0x00000000
.L_7:


//--------------------- .nv.info.triton_poi_fused_convolution_div_max_pool2d_with_indices_relu_sub_10 --------------------------
	.section	.nv.info.triton_poi_fused_convolution_div_max_pool2d_with_indices_relu_sub_10,"",@"SHT_CUDA_INFO"
	.sectionflags	@""
	.align	4


	//----- nvinfo : EIATTR_CUDA_API_VERSION
	.align		4
        /*0000*/ 	.byte	0x04, 0x37
        /*0002*/ 	.short	(.L_9 - .L_8)
.L_8:
        /*0004*/ 	.word	0x0000007c


	//----- nvinfo : EIATTR_KPARAM_INFO
	.align		4
.L_9:
        /*0008*/ 	.byte	0x04, 0x17
        /*000a*/ 	.short	(.L_11 - .L_10)
.L_10:
        /*000c*/ 	.word	0x00000000
        /*0010*/ 	.short	0x0004
        /*0012*/ 	.short	0x001c
        /*0014*/ 	.byte	0x00, 0xf0, 0x11, 0x00


	//----- nvinfo : EIATTR_KPARAM_INFO
	.align		4
.L_11:
        /*0018*/ 	.byte	0x04, 0x17
        /*001a*/ 	.short	(.L_13 - .L_12)
.L_12:
        /*001c*/ 	.word	0x00000000
        /*0020*/ 	.short	0x0003
        /*0022*/ 	.short	0x0018
        /*0024*/ 	.byte	0x00, 0xf0, 0x11, 0x00


	//----- nvinfo : EIATTR_KPARAM_INFO
	.align		4
.L_13:
        /*0028*/ 	.byte	0x04, 0x17
        /*002a*/ 	.short	(.L_15 - .L_14)
.L_14:
        /*002c*/ 	.word	0x00000000
        /*0030*/ 	.short	0x0002
        /*0032*/ 	.short	0x0010
        /*0034*/ 	.byte	0x00, 0xf4, 0x21, 0x00


	//----- nvinfo : EIATTR_KPARAM_INFO
	.align		4
.L_15:
        /*0038*/ 	.byte	0x04, 0x17
        /*003a*/ 	.short	(.L_17 - .L_16)
.L_16:
        /*003c*/ 	.word	0x00000000
        /*0040*/ 	.short	0x0001
        /*0042*/ 	.short	0x0008
        /*0044*/ 	.byte	0x00, 0xf4, 0x21, 0x00


	//----- nvinfo : EIATTR_KPARAM_INFO
	.align		4
.L_17:
        /*0048*/ 	.byte	0x04, 0x17
        /*004a*/ 	.short	(.L_19 - .L_18)
.L_18:
        /*004c*/ 	.word	0x00000000
        /*0050*/ 	.short	0x0000
        /*0052*/ 	.short	0x0000
        /*0054*/ 	.byte	0x00, 0xf4, 0x21, 0x00


	//----- nvinfo : EIATTR_SPARSE_MMA_MASK
	.align		4
.L_19:
        /*0058*/ 	.byte	0x03, 0x50
        /*005a*/ 	.short	0x0000


	//----- nvinfo : EIATTR_MAXREG_COUNT
	.align		4
        /*005c*/ 	.byte	0x03, 0x1b
        /*005e*/ 	.short	0x00ff


	//----- nvinfo : EIATTR_EXIT_INSTR_OFFSETS
	.align		4
        /*0060*/ 	.byte	0x04, 0x1c
        /*0062*/ 	.short	(.L_21 - .L_20)


	//   ....[0]....
.L_20:
        /*0064*/ 	.word	0x00000550


	//   ....[1]....
        /*0068*/ 	.word	0x00000570


	//----- nvinfo : EIATTR_REQNTID
	.align		4
.L_21:
        /*006c*/ 	.byte	0x04, 0x10
        /*006e*/ 	.short	(.L_23 - .L_22)
.L_22:
        /*0070*/ 	.word	0x00000080
        /*0074*/ 	.word	0x00000001
        /*0078*/ 	.word	0x00000001


	//----- nvinfo : EIATTR_CBANK_PARAM_SIZE
	.align		4
.L_23:
        /*007c*/ 	.byte	0x03, 0x19
        /*007e*/ 	.short	0x0020


	//----- nvinfo : EIATTR_PARAM_CBANK
	.align		4
        /*0080*/ 	.byte	0x04, 0x0a
        /*0082*/ 	.short	(.L_25 - .L_24)
	.align		4
.L_24:
        /*0084*/ 	.word	index@(.nv.constant0.triton_poi_fused_convolution_div_max_pool2d_with_indices_relu_sub_10)
        /*0088*/ 	.short	0x0210
        /*008a*/ 	.short	0x0020


	//----- nvinfo : EIATTR_SW_WAR
	.align		4
.L_25:
        /*008c*/ 	.byte	0x04, 0x36
        /*008e*/ 	.short	(.L_27 - .L_26)
.L_26:
        /*0090*/ 	.word	0x00000008
.L_27:


//--------------------- .nv.callgraph             --------------------------
	.section	.nv.callgraph,"",@"SHT_CUDA_CALLGRAPH"
	.align	4
	.sectionentsize	8
	.align		4
        /*0000*/ 	.word	0x00000000
	.align		4
        /*0004*/ 	.word	0xffffffff
	.align		4
        /*0008*/ 	.word	0x00000000
	.align		4
        /*000c*/ 	.word	0xfffffffe
	.align		4
        /*0010*/ 	.word	0x00000000
	.align		4
        /*0014*/ 	.word	0xfffffffd
	.align		4
        /*0018*/ 	.word	0x00000000
	.align		4
        /*001c*/ 	.word	0xfffffffc


//--------------------- .text.triton_poi_fused_convolution_div_max_pool2d_with_indices_relu_sub_10 --------------------------
	.section	.text.triton_poi_fused_convolution_div_max_pool2d_with_indices_relu_sub_10,"ax",@progbits
	.align	128
        .global         triton_poi_fused_convolution_div_max_pool2d_with_indices_relu_sub_10
        .type           triton_poi_fused_convolution_div_max_pool2d_with_indices_relu_sub_10,@function
        .size           triton_poi_fused_convolution_div_max_pool2d_with_indices_relu_sub_10,(.L_x_1 - triton_poi_fused_convolution_div_max_pool2d_with_indices_relu_sub_10)
        .other          triton_poi_fused_convolution_div_max_pool2d_with_indices_relu_sub_10,@"STO_CUDA_ENTRY STV_DEFAULT"
triton_poi_fused_convolution_div_max_pool2d_with_indices_relu_sub_10:
.text.triton_poi_fused_convolution_div_max_pool2d_with_indices_relu_sub_10:
[----:B------:R-:W0:Y:S01]  /*0000*/  LDC R1, c[0x0][0x28] ;  /* 0x00000a00ff017b82 */ /* 0x000e220000000800 */
[----:B------:R-:W1:Y:S07]  /*0010*/  S2R R15, SR_CTAID.Y ;  /* 0x00000000000f7919 */ /* 0x000e6e0000002600 */
[----:B------:R-:W2:Y:S01]  /*0020*/  LDC.64 R2, c[0x0][0x210] ;  /* 0x00008400ff027b82 */ /* 0x000ea20000000a00 */
[----:B------:R-:W-:Y:S01]  /*0030*/  ULDC.64 UR4, c[0x0][0x208] ;  /* 0x0000820000047ab9 */ /* 0x000fe20000000a00 */
[----:B------:R-:W3:Y:S01]  /*0040*/  S2R R6, SR_TID.X ;  /* 0x0000000000067919 */ /* 0x000ee20000002100 */
[----:B------:R-:W4:Y:S05]  /*0050*/  S2R R5, SR_CTAID.X ;  /* 0x0000000000057919 */ /* 0x000f2a0000002500 */
[----:B------:R-:W5:Y:S01]  /*0060*/  LDC.64 R8, c[0x0][0x218] ;  /* 0x00008600ff087b82 */ /* 0x000f620000000a00 */
[----:B-1----:R-:W-:-:S02]  /*0070*/  SHF.R.S32.HI R0, RZ, 0x1f, R15 ;  /* 0x0000001fff007819 */ /* 0x002fc4000001140f */
[----:B------:R-:W-:Y:S02]  /*0080*/  ISETP.GE.AND P2, PT, R15, 0x200, PT ;  /* 0x000002000f00780c */ /* 0x000fe40003f46270 */
[----:B------:R-:W-:Y:S01]  /*0090*/  LEA.HI R4, R0, R15, RZ, 0x7 ;  /* 0x0000000f00047211 */ /* 0x000fe200078f38ff */
[----:B---3--:R-:W-:-:S03]  /*00a0*/  IMAD.SHL.U32 R0, R6, 0x4, RZ ;  /* 0x0000000406007824 */ /* 0x008fc600078e00ff */
[C---:B------:R-:W-:Y:S01]  /*00b0*/  LOP3.LUT R6, R4.reuse, 0xffffff80, RZ, 0xc0, !PT ;  /* 0xffffff8004067812 */ /* 0x040fe200078ec0ff */
[----:B------:R-:W-:Y:S01]  /*00c0*/  IMAD.SHL.U32 R4, R4, 0x400, RZ ;  /* 0x0000040004047824 */ /* 0x000fe200078e00ff */
[----:B------:R-:W-:Y:S02]  /*00d0*/  LOP3.LUT R0, R0, 0x1fc, RZ, 0xc0, !PT ;  /* 0x000001fc00007812 */ /* 0x000fe400078ec0ff */
[----:B------:R-:W-:Y:S02]  /*00e0*/  IADD3 R19, -R6, R15, RZ ;  /* 0x0000000f06137210 */ /* 0x000fe40007ffe1ff */
[----:B------:R-:W-:Y:S01]  /*00f0*/  LOP3.LUT R6, R4, 0xfffe0000, RZ, 0xc0, !PT ;  /* 0xfffe000004067812 */ /* 0x000fe200078ec0ff */
[----:B----4-:R-:W-:Y:S02]  /*0100*/  IMAD R4, R5, 0x400, R0 ;  /* 0x0000040005047824 */ /* 0x010fe400078e0200 */
[----:B------:R-:W-:Y:S02]  /*0110*/  IMAD.MOV.U32 R5, RZ, RZ, RZ ;  /* 0x000000ffff057224 */ /* 0x000fe400078e00ff */
[----:B------:R-:W-:Y:S01]  /*0120*/  IMAD.IADD R17, R19, 0x1, R6 ;  /* 0x0000000113117824 */ /* 0x000fe200078e0206 */
[----:B------:R-:W-:-:S02]  /*0130*/  ISETP.LT.AND P1, PT, R4, 0x400, !P2 ;  /* 0x000004000400780c */ /* 0x000fc40005721270 */
[----:B------:R-:W-:Y:S01]  /*0140*/  IADD3 R0, R4, 0x200, RZ ;  /* 0x0000020004007810 */ /* 0x000fe20007ffe0ff */
[----:B------:R-:W-:Y:S01]  /*0150*/  HFMA2.MMA R11, -RZ, RZ, 0, 0 ;  /* 0x00000000ff0b7435 */ /* 0x000fe200000001ff */
[----:B------:R-:W-:Y:S01]  /*0160*/  LEA R17, R4, R17, 0x7 ;  /* 0x0000001104117211 */ /* 0x000fe200078e38ff */
[----:B-----5:R-:W-:Y:S01]  /*0170*/  IMAD.WIDE R18, R19, 0x4, R8 ;  /* 0x0000000413127825 */ /* 0x020fe200078e0208 */
[----:B------:R-:W-:Y:S02]  /*0180*/  ISETP.LT.AND P0, PT, R0, 0x400, !P2 ;  /* 0x000004000000780c */ /* 0x000fe40005701270 */
[----:B------:R-:W-:Y:S02]  /*0190*/  CS2R R6, SRZ ;  /* 0x0000000000067805 */ /* 0x000fe4000001ff00 */
[----:B------:R-:W-:Y:S01]  /*01a0*/  IADD3 R27, R17, 0x180, RZ ;  /* 0x00000180111b7810 */ /* 0x000fe20007ffe0ff */
[----:B--2---:R-:W-:Y:S01]  /*01b0*/  IMAD.WIDE R22, R17, 0x4, R2 ;  /* 0x0000000411167825 */ /* 0x004fe200078e0202 */
[----:B------:R-:W-:-:S03]  /*01c0*/  MOV R0, RZ ;  /* 0x000000ff00007202 */ /* 0x000fc60000000f00 */
[C---:B------:R-:W-:Y:S01]  /*01d0*/  VIADD R25, R17.reuse, 0x80 ;  /* 0x0000008011197836 */ /* 0x040fe20000000000 */
[----:B------:R1:W2:Y:S01]  /*01e0*/  @P1 LDG.E.EL R5, desc[UR4][R22.64] ;  /* 0x0000000416051981 */ /* 0x0002a2000c2e1900 */
[----:B------:R-:W-:Y:S02]  /*01f0*/  VIADD R21, R17, 0x100 ;  /* 0x0000010011157836 */ /* 0x000fe40000000000 */
[--C-:B------:R-:W-:Y:S01]  /*0200*/  IMAD.WIDE R24, R25, 0x4, R2.reuse ;  /* 0x0000000419187825 */ /* 0x100fe200078e0202 */
[----:B------:R3:W2:Y:S03]  /*0210*/  @!P2 LDG.E.EL R0, desc[UR4][R18.64] ;  /* 0x000000041200a981 */ /* 0x0006a6000c2e1900 */
[----:B------:R-:W-:Y:S02]  /*0220*/  IMAD.MOV.U32 R9, RZ, RZ, RZ ;  /* 0x000000ffff097224 */ /* 0x000fe400078e00ff */
[----:B------:R-:W-:Y:S01]  /*0230*/  VIADD R29, R17, 0x10000 ;  /* 0x00010000111d7836 */ /* 0x000fe20000000000 */
[----:B------:R-:W-:Y:S01]  /*0240*/  IADD3 R8, R17, 0x10180, RZ ;  /* 0x0001018011087810 */ /* 0x000fe20007ffe0ff */
[--C-:B-1----:R-:W-:Y:S01]  /*0250*/  IMAD.WIDE R22, R27, 0x4, R2.reuse ;  /* 0x000000041b167825 */ /* 0x102fe200078e0202 */
[----:B------:R-:W-:Y:S01]  /*0260*/  IADD3 R27, R17, 0x10080, RZ ;  /* 0x00010080111b7810 */ /* 0x000fe20007ffe0ff */
[----:B------:R1:W4:Y:S02]  /*0270*/  @P1 LDG.E.EL R7, desc[UR4][R24.64] ;  /* 0x0000000418071981 */ /* 0x000324000c2e1900 */
[----:B------:R-:W-:Y:S01]  /*0280*/  IMAD.WIDE R20, R21, 0x4, R2 ;  /* 0x0000000415147825 */ /* 0x000fe200078e0202 */
[----:B---3--:R-:W-:Y:S01]  /*0290*/  HFMA2.MMA R19, -RZ, RZ, 0, 0 ;  /* 0x00000000ff137435 */ /* 0x008fe200000001ff */
[----:B------:R-:W3:Y:S02]  /*02a0*/  @P1 LDG.E.EL R9, desc[UR4][R22.64] ;  /* 0x0000000416091981 */ /* 0x000ee4000c2e1900 */
[----:B------:R-:W-:-:S02]  /*02b0*/  VIADD R16, R17, 0x10100 ;  /* 0x0001010011107836 */ /* 0x000fc40000000000 */
[----:B------:R5:W3:Y:S01]  /*02c0*/  @P1 LDG.E.EL R11, desc[UR4][R20.64] ;  /* 0x00000004140b1981 */ /* 0x000ae2000c2e1900 */
[----:B------:R-:W-:-:S04]  /*02d0*/  IMAD.WIDE R26, R27, 0x4, R2 ;  /* 0x000000041b1a7825 */ /* 0x000fc800078e0202 */
[--C-:B-1----:R-:W-:Y:S01]  /*02e0*/  IMAD.WIDE R24, R29, 0x4, R2.reuse ;  /* 0x000000041d187825 */ /* 0x102fe200078e0202 */
[----:B------:R-:W3:Y:S03]  /*02f0*/  @P0 LDG.E.EL R6, desc[UR4][R26.64] ;  /* 0x000000041a060981 */ /* 0x000ee6000c2e1900 */
[----:B------:R-:W-:Y:S02]  /*0300*/  IMAD.MOV.U32 R13, RZ, RZ, RZ ;  /* 0x000000ffff0d7224 */ /* 0x000fe400078e00ff */
[----:B------:R-:W-:Y:S02]  /*0310*/  IMAD.MOV.U32 R29, RZ, RZ, RZ ;  /* 0x000000ffff1d7224 */ /* 0x000fe400078e00ff */
[--C-:B------:R-:W-:Y:S02]  /*0320*/  IMAD.WIDE R16, R16, 0x4, R2.reuse ;  /* 0x0000000410107825 */ /* 0x100fe400078e0202 */
[----:B------:R-:W3:Y:S02]  /*0330*/  @P0 LDG.E.EL R13, desc[UR4][R24.64] ;  /* 0x00000004180d0981 */ /* 0x000ee4000c2e1900 */
[----:B0----5:R-:W-:-:S02]  /*0340*/  IMAD.WIDE R20, R8, 0x4, R2 ;  /* 0x0000000408147825 */ /* 0x021fc400078e0202 */
[----:B------:R-:W5:Y:S01]  /*0350*/  @P0 LDG.E.EL R29, desc[UR4][R16.64] ;  /* 0x00000004101d0981 */ /* 0x000f62000c2e1900 */
[----:B------:R-:W0:Y:S03]  /*0360*/  LDC.64 R2, c[0x0][0x220] ;  /* 0x00008800ff027b82 */ /* 0x000e260000000a00 */
[----:B------:R-:W5:Y:S01]  /*0370*/  @P0 LDG.E.EL R19, desc[UR4][R20.64] ;  /* 0x0000000414130981 */ /* 0x000f62000c2e1900 */
[----:B------:R-:W-:-:S05]  /*0380*/  IMAD R15, R15, 0x400, R4 ;  /* 0x000004000f0f7824 */ /* 0x000fca00078e0204 */
[----:B------:R-:W-:Y:S01]  /*0390*/  IADD3 R23, R15, 0x200, RZ ;  /* 0x000002000f177810 */ /* 0x000fe20007ffe0ff */
[----:B0-----:R-:W-:-:S04]  /*03a0*/  IMAD.WIDE R14, R15, 0x4, R2 ;  /* 0x000000040f0e7825 */ /* 0x001fc800078e0202 */
[----:B------:R-:W-:Y:S01]  /*03b0*/  IMAD.WIDE R2, R23, 0x4, R2 ;  /* 0x0000000417027825 */ /* 0x000fe200078e0202 */
[----:B--2---:R-:W-:-:S03]  /*03c0*/  FSETP.GEU.AND P5, PT, R0, -R5, PT ;  /* 0x800000050000720b */ /* 0x004fc60003fae000 */
[C---:B------:R-:W-:Y:S01]  /*03d0*/  FADD R4, R0.reuse, R5 ;  /* 0x0000000500047221 */ /* 0x040fe20000000000 */
[C---:B----4-:R-:W-:Y:S01]  /*03e0*/  FADD R5, R0.reuse, R7 ;  /* 0x0000000700057221 */ /* 0x050fe20000000000 */
[C---:B------:R-:W-:Y:S01]  /*03f0*/  FSETP.GEU.AND P2, PT, R0.reuse, -R7, PT ;  /* 0x800000070000720b */ /* 0x040fe20003f4e000 */
[C---:B---3--:R-:W-:Y:S01]  /*0400*/  FADD R7, R0.reuse, R9 ;  /* 0x0000000900077221 */ /* 0x048fe20000000000 */
[C---:B------:R-:W-:Y:S02]  /*0410*/  FSETP.GEU.AND P4, PT, R0.reuse, -R9, PT ;  /* 0x800000090000720b */ /* 0x040fe40003f8e000 */
[C---:B------:R-:W-:Y:S01]  /*0420*/  FSETP.GEU.AND P6, PT, R0.reuse, -R11, PT ;  /* 0x8000000b0000720b */ /* 0x040fe20003fce000 */
[----:B------:R-:W-:Y:S01]  /*0430*/  FADD R11, R0, R11 ;  /* 0x0000000b000b7221 */ /* 0x000fe20000000000 */
[----:B------:R-:W-:Y:S02]  /*0440*/  SEL R5, R5, RZ, P2 ;  /* 0x000000ff05057207 */ /* 0x000fe40001000000 */
[----:B------:R-:W-:-:S02]  /*0450*/  SEL R4, R4, RZ, P5 ;  /* 0x000000ff04047207 */ /* 0x000fc40002800000 */
[C---:B------:R-:W-:Y:S01]  /*0460*/  FSETP.GEU.AND P2, PT, R0.reuse, -R6, PT ;  /* 0x800000060000720b */ /* 0x040fe20003f4e000 */
[C---:B------:R-:W-:Y:S01]  /*0470*/  FADD R8, R0.reuse, R6 ;  /* 0x0000000600087221 */ /* 0x040fe20000000000 */
[----:B------:R-:W-:Y:S02]  /*0480*/  SEL R6, R11, RZ, P6 ;  /* 0x000000ff0b067207 */ /* 0x000fe40003000000 */
[----:B------:R-:W-:Y:S02]  /*0490*/  SEL R7, R7, RZ, P4 ;  /* 0x000000ff07077207 */ /* 0x000fe40002000000 */
[C---:B------:R-:W-:Y:S01]  /*04a0*/  FSETP.GEU.AND P3, PT, R0.reuse, -R13, PT ;  /* 0x8000000d0000720b */ /* 0x040fe20003f6e000 */
[C---:B------:R-:W-:Y:S01]  /*04b0*/  FADD R13, R0.reuse, R13 ;  /* 0x0000000d000d7221 */ /* 0x040fe20000000000 */
[C---:B-----5:R-:W-:Y:S01]  /*04c0*/  FSETP.GEU.AND P6, PT, R0.reuse, -R29, PT ;  /* 0x8000001d0000720b */ /* 0x060fe20003fce000 */
[C---:B------:R-:W-:Y:S01]  /*04d0*/  FADD R29, R0.reuse, R29 ;  /* 0x0000001d001d7221 */ /* 0x040fe20000000000 */
[C---:B------:R-:W-:Y:S01]  /*04e0*/  FSETP.GEU.AND P4, PT, R0.reuse, -R19, PT ;  /* 0x800000130000720b */ /* 0x040fe20003f8e000 */
[----:B------:R-:W-:Y:S01]  /*04f0*/  FADD R0, R0, R19 ;  /* 0x0000001300007221 */ /* 0x000fe20000000000 */
[----:B------:R0:W-:Y:S01]  /*0500*/  @P1 STG.E.128 desc[UR4][R14.64], R4 ;  /* 0x000000040e001986 */ /* 0x0001e2000c101d04 */
[----:B------:R-:W-:-:S02]  /*0510*/  SEL R16, R13, RZ, P3 ;  /* 0x000000ff0d107207 */ /* 0x000fc40001800000 */
[----:B------:R-:W-:Y:S02]  /*0520*/  SEL R17, R8, RZ, P2 ;  /* 0x000000ff08117207 */ /* 0x000fe40001000000 */
[----:B------:R-:W-:Y:S02]  /*0530*/  SEL R18, R29, RZ, P6 ;  /* 0x000000ff1d127207 */ /* 0x000fe40003000000 */
[----:B------:R-:W-:Y:S01]  /*0540*/  SEL R19, R0, RZ, P4 ;  /* 0x000000ff00137207 */ /* 0x000fe20002000000 */
[----:B0-----:R-:W-:Y:S06]  /*0550*/  @!P0 EXIT ;  /* 0x000000000000894d */ /* 0x001fec0003800000 */
[----:B------:R-:W-:Y:S01]  /*0560*/  STG.E.128 desc[UR4][R2.64], R16 ;  /* 0x0000001002007986 */ /* 0x000fe2000c101d04 */
[----:B------:R-:W-:Y:S05]  /*0570*/  EXIT ;  /* 0x000000000000794d */ /* 0x000fea0003800000 */
.L_x_0:
[----:B------:R-:W-:-:S00]  /*0580*/  BRA `(.L_x_0) ;  /* 0xfffffffc00fc7947 */ /* 0x000fc0000383ffff */
[----:B------:R-:W-:-:S00]  /*0590*/  NOP ;  /* 0x0000000000007918 */ /* 0x000fc00000000000 */
        /* <DEDUP_REMOVED lines=14> */
.L_x_1:


//--------------------- .nv.constant0.triton_poi_fused_convolution_div_max_pool2d_with_indices_relu_sub_10 --------------------------
	.section	.nv.constant0.triton_poi_fused_convolution_div_max_pool2d_with_indices_relu_sub_10,"a",@progbits
	.sectionflags	@""
	.align	4
.nv.constant0.triton_poi_fused_convolution_div_max_pool2d_with_indices_relu_sub_10:
	.zero		560
